//
// Generated by NVIDIA NVVM Compiler
//
// Compiler Build ID: CL-36424714
// Cuda compilation tools, release 13.0, V13.0.88
// Based on NVVM 20.0.0
//

.version 9.0
.target sm_100
.address_size 64

	// .globl	_Z8MyKernelPiS_S_

.visible .entry _Z8MyKernelPiS_S_(
	.param .u64 .ptr .align 1 _Z8MyKernelPiS_S__param_0,
	.param .u64 .ptr .align 1 _Z8MyKernelPiS_S__param_1,
	.param .u64 .ptr .align 1 _Z8MyKernelPiS_S__param_2
)
{
	.reg .b32 	%r<8>;
	.reg .b64 	%rd<11>;

	ld.param.u64 	%rd1, [_Z8MyKernelPiS_S__param_0];
	ld.param.u64 	%rd2, [_Z8MyKernelPiS_S__param_1];
	ld.param.u64 	%rd3, [_Z8MyKernelPiS_S__param_2];
	cvta.to.global.u64 	%rd4, %rd1;
	cvta.to.global.u64 	%rd5, %rd3;
	cvta.to.global.u64 	%rd6, %rd2;
	mov.u32 	%r1, %tid.x;
	mov.u32 	%r2, %ctaid.x;
	mov.u32 	%r3, %ntid.x;
	mad.lo.s32 	%r4, %r2, %r3, %r1;
	mul.wide.s32 	%rd7, %r4, 4;
	add.s64 	%rd8, %rd6, %rd7;
	ld.global.u32 	%r5, [%rd8];
	add.s64 	%rd9, %rd5, %rd7;
	ld.global.u32 	%r6, [%rd9];
	mul.lo.s32 	%r7, %r6, %r5;
	add.s64 	%rd10, %rd4, %rd7;
	st.global.u32 	[%rd10], %r7;
	ret;

}


// ===== COMPILED SASS (sm_100) =====

	.target	sm_100

	.elftype	@"ET_EXEC"


//--------------------- .note.nv.tkinfo           --------------------------
	.section	.note.nv.tkinfo,"",@"SHT_NOTE"
	.sectionflags	@"SHF_NOTE_NV_TKINFO"
	.tkinfo
        /*0018*/ 	.word	0x00000002
        /*0030*/ 	.string	""
        /*0030*/ 	.string	"ptxas"
        /*0030*/ 	.string	"Cuda compilation tools, release 13.0, V13.0.88"
        /*0030*/ 	.string	"Build cuda_13.0.r13.0/compiler.36424714_0"
        /*0030*/ 	.string	"-arch sm_100 -m 64 "



//--------------------- .note.nv.cuinfo           --------------------------
	.section	.note.nv.cuinfo,"",@"SHT_NOTE"
	.sectionflags	@"SHF_NOTE_NV_CUINFO"
        /*0018*/ 	.short	0x0002
        /*001a*/ 	.short	0x0064
        /*001c*/ 	.short	0x0082
	.zero		2


//--------------------- .nv.info                  --------------------------
	.section	.nv.info,"",@"SHT_CUDA_INFO"
	.align	4


	//----- nvinfo : EIATTR_REGCOUNT
	.align		4
        /*0000*/ 	.byte	0x04, 0x2f
        /*0002*/ 	.short	(.L_1 - .L_0)
	.align		4
.L_0:
        /*0004*/ 	.word	index@(_Z8MyKernelPiS_S_)
        /*0008*/ 	.word	0x0000000c


	//----- nvinfo : EIATTR_FRAME_SIZE
	.align		4
.L_1:
        /*000c*/ 	.byte	0x04, 0x11
        /*000e*/ 	.short	(.L_3 - .L_2)
	.align		4
.L_2:
        /*0010*/ 	.word	index@(_Z8MyKernelPiS_S_)
        /*0014*/ 	.word	0x00000000


	//----- nvinfo : EIATTR_MIN_STACK_SIZE
	.align		4
.L_3:
        /*0018*/ 	.byte	0x04, 0x12
        /*001a*/ 	.short	(.L_5 - .L_4)
	.align		4
.L_4:
        /*001c*/ 	.word	index@(_Z8MyKernelPiS_S_)
        /*0020*/ 	.word	0x00000000
.L_5:


//--------------------- .nv.compat                --------------------------
	.section	.nv.compat,"",@"SHT_CUDA_COMPAT_INFO"
	.align	4
        /*0000*/ 	.byte	0x02, 0x09, 0x00, 0x00, 0x02, 0x02, 0x01, 0x00, 0x02, 0x05, 0x05, 0x00, 0x03, 0x07, 0x01, 0x01
        /*0010*/ 	.byte	0x02, 0x03, 0x00, 0x00, 0x02, 0x06, 0x01, 0x00, 0x04, 0x0b, 0x08, 0x00, 0x09, 0x00, 0x00, 0x00
        /*0020*/ 	.byte	0x00, 0x00, 0x00, 0x00


//--------------------- .nv.info._Z8MyKernelPiS_S_ --------------------------
	.section	.nv.info._Z8MyKernelPiS_S_,"",@"SHT_CUDA_INFO"
	.sectionflags	@""
	.align	4


	//----- nvinfo : EIATTR_CUDA_API_VERSION
	.align		4
        /*0000*/ 	.byte	0x04, 0x37
        /*0002*/ 	.short	(.L_7 - .L_6)
.L_6:
        /*0004*/ 	.word	0x00000082


	//----- nvinfo : EIATTR_KPARAM_INFO
	.align		4
.L_7:
        /*0008*/ 	.byte	0x04, 0x17
        /*000a*/ 	.short	(.L_9 - .L_8)
.L_8:
        /*000c*/ 	.word	0x00000000
        /*0010*/ 	.short	0x0002
        /*0012*/ 	.short	0x0010
        /*0014*/ 	.byte	0x00, 0xf5, 0x21, 0x00


	//----- nvinfo : EIATTR_KPARAM_INFO
	.align		4
.L_9:
        /*0018*/ 	.byte	0x04, 0x17
        /*001a*/ 	.short	(.L_11 - .L_10)
.L_10:
        /*001c*/ 	.word	0x00000000
        /*0020*/ 	.short	0x0001
        /*0022*/ 	.short	0x0008
        /*0024*/ 	.byte	0x00, 0xf5, 0x21, 0x00


	//----- nvinfo : EIATTR_KPARAM_INFO
	.align		4
.L_11:
        /*0028*/ 	.byte	0x04, 0x17
        /*002a*/ 	.short	(.L_13 - .L_12)
.L_12:
        /*002c*/ 	.word	0x00000000
        /*0030*/ 	.short	0x0000
        /*0032*/ 	.short	0x0000
        /*0034*/ 	.byte	0x00, 0xf5, 0x21, 0x00


	//----- nvinfo : EIATTR_SPARSE_MMA_MASK
	.align		4
.L_13:
        /*0038*/ 	.byte	0x03, 0x50
        /*003a*/ 	.short	0x0000


	//----- nvinfo : EIATTR_MAXREG_COUNT
	.align		4
        /*003c*/ 	.byte	0x03, 0x1b
        /*003e*/ 	.short	0x00ff


	//----- nvinfo : EIATTR_MERCURY_ISA_VERSION
	.align		4
        /*0040*/ 	.byte	0x03, 0x5f
        /*0042*/ 	.short	0x0101


	//----- nvinfo : EIATTR_VRC_CTA_INIT_COUNT
	.align		4
        /*0044*/ 	.byte	0x02, 0x4a
	.zero		1
	.zero		1


	//----- nvinfo : EIATTR_EXIT_INSTR_OFFSETS
	.align		4
        /*0048*/ 	.byte	0x04, 0x1c
        /*004a*/ 	.short	(.L_15 - .L_14)


	//   ....[0]....
.L_14:
        /*004c*/ 	.word	0x00000100


	//----- nvinfo : EIATTR_CBANK_PARAM_SIZE
	.align		4
.L_15:
        /*0050*/ 	.byte	0x03, 0x19
        /*0052*/ 	.short	0x0018


	//----- nvinfo : EIATTR_PARAM_CBANK
	.align		4
        /*0054*/ 	.byte	0x04, 0x0a
        /*0056*/ 	.short	(.L_17 - .L_16)
	.align		4
.L_16:
        /*0058*/ 	.word	index@(.nv.constant0._Z8MyKernelPiS_S_)
        /*005c*/ 	.short	0x0380
        /*005e*/ 	.short	0x0018


	//----- nvinfo : EIATTR_SW_WAR
	.align		4
.L_17:
        /*0060*/ 	.byte	0x04, 0x36
        /*0062*/ 	.short	(.L_19 - .L_18)
.L_18:
        /*0064*/ 	.word	0x00000008
.L_19:


//--------------------- .nv.callgraph             --------------------------
	.section	.nv.callgraph,"",@"SHT_CUDA_CALLGRAPH"
	.align	4
	.sectionentsize	8
	.align		4
        /*0000*/ 	.word	0x00000000
	.align		4
        /*0004*/ 	.word	0xffffffff
	.align		4
        /*0008*/ 	.word	0x00000000
	.align		4
        /*000c*/ 	.word	0xfffffffe
	.align		4
        /*0010*/ 	.word	0x00000000
	.align		4
        /*0014*/ 	.word	0xfffffffd
	.align		4
        /*0018*/ 	.word	0x00000000
	.align		4
        /*001c*/ 	.word	0xfffffffc


//--------------------- .text._Z8MyKernelPiS_S_   --------------------------
	.section	.text._Z8MyKernelPiS_S_,"ax",@progbits
	.align	128
        .global         _Z8MyKernelPiS_S_
        .type           _Z8MyKernelPiS_S_,@function
        .size           _Z8MyKernelPiS_S_,(.L_x_1 - _Z8MyKernelPiS_S_)
        .other          _Z8MyKernelPiS_S_,@"STO_CUDA_ENTRY STV_DEFAULT"
_Z8MyKernelPiS_S_:
.text._Z8MyKernelPiS_S_:
[----:B------:R-:W-:Y:S01]  /*0000*/  LDC R1, c[0x0][0x37c] ;  /* 0x0000df00ff017b82 */ /* 0x000fe20000000800 */
[----:B------:R-:W0:Y:S07]  /*0010*/  S2R R9, SR_TID.X ;  /* 0x0000000000097919 */ /* 0x000e2e0000002100 */
[----:B------:R-:W0:Y:S01]  /*0020*/  S2UR UR6, SR_CTAID.X ;  /* 0x00000000000679c3 */ /* 0x000e220000002500 */
[----:B------:R-:W1:Y:S07]  /*0030*/  LDCU.64 UR4, c[0x0][0x358] ;  /* 0x00006b00ff0477ac */ /* 0x000e6e0008000a00 */
[----:B------:R-:W0:Y:S08]  /*0040*/  LDC R0, c[0x0][0x360] ;  /* 0x0000d800ff007b82 */ /* 0x000e300000000800 */
[----:B------:R-:W2:Y:S08]  /*0050*/  LDC.64 R2, c[0x0][0x388] ;  /* 0x0000e200ff027b82 */ /* 0x000eb00000000a00 */
[----:B------:R-:W3:Y:S01]  /*0060*/  LDC.64 R4, c[0x0][0x390] ;  /* 0x0000e400ff047b82 */ /* 0x000ee20000000a00 */
[----:B0-----:R-:W-:-:S07]  /*0070*/  IMAD R9, R0, UR6, R9 ;  /* 0x0000000600097c24 */ /* 0x001fce000f8e0209 */
[----:B------:R-:W0:Y:S01]  /*0080*/  LDC.64 R6, c[0x0][0x380] ;  /* 0x0000e000ff067b82 */ /* 0x000e220000000a00 */
[----:B--2---:R-:W-:-:S06]  /*0090*/  IMAD.WIDE R2, R9, 0x4, R2 ;  /* 0x0000000409027825 */ /* 0x004fcc00078e0202 */
[----:B-1----:R-:W2:Y:S01]  /*00a0*/  LDG.E R2, desc[UR4][R2.64] ;  /* 0x0000000402027981 */ /* 0x002ea2000c1e1900 */
[----:B---3--:R-:W-:-:S06]  /*00b0*/  IMAD.WIDE R4, R9, 0x4, R4 ;  /* 0x0000000409047825 */ /* 0x008fcc00078e0204 */
[----:B------:R-:W2:Y:S01]  /*00c0*/  LDG.E R5, desc[UR4][R4.64] ;  /* 0x0000000404057981 */ /* 0x000ea2000c1e1900 */
[----:B0-----:R-:W-:-:S04]  /*00d0*/  IMAD.WIDE R6, R9, 0x4, R6 ;  /* 0x0000000409067825 */ /* 0x001fc800078e0206 */
[----:B--2---:R-:W-:-:S05]  /*00e0*/  IMAD R9, R2, R5, RZ ;  /* 0x0000000502097224 */ /* 0x004fca00078e02ff */
[----:B------:R-:W-:Y:S01]  /*00f0*/  STG.E desc[UR4][R6.64], R9 ;  /* 0x0000000906007986 */ /* 0x000fe2000c101904 */
[----:B------:R-:W-:Y:S05]  /*0100*/  EXIT ;  /* 0x000000000000794d */ /* 0x000fea0003800000 */
.L_x_0:
[----:B------:R-:W-:-:S00]  /*0110*/  BRA `(.L_x_0) ;  /* 0xfffffffc00fc7947 */ /* 0x000fc0000383ffff */
[----:B------:R-:W-:-:S00]  /*0120*/  NOP ;  /* 0x0000000000007918 */ /* 0x000fc00000000000 */
        /* <DEDUP_REMOVED lines=13> */
.L_x_1:


//--------------------- .nv.shared.reserved.0     --------------------------
	.section	.nv.shared.reserved.0,"aw",@nobits
	.weak		__nv_reservedSMEM_offset_0_alias
	.size		__nv_reservedSMEM_offset_0_alias, 0, 64
	.other		__nv_reservedSMEM_offset_0_alias,@"STO_CUDA_RESERVED_SHARED STV_DEFAULT"
__nv_reservedSMEM_offset_0_alias:
	.zero		0
	.zero		64


//--------------------- .nv.constant0._Z8MyKernelPiS_S_ --------------------------
	.section	.nv.constant0._Z8MyKernelPiS_S_,"a",@progbits
	.sectionflags	@""
	.align	4
.nv.constant0._Z8MyKernelPiS_S_:
	.zero		920


//--------------------- SYMBOLS --------------------------

	.type		.nv.reservedSmem.offset0,@object
	.size		.nv.reservedSmem.offset0,0x4
